	.headerflags	@"EF_CUDA_TEXMODE_UNIFIED EF_CUDA_64BIT_ADDRESS EF_CUDA_ACCELERATORS EF_CUDA_SM90 EF_CUDA_VIRTUAL_SM(EF_CUDA_SM90)"
	.elftype	@"ET_EXEC"


//--------------------- .nv.info                  --------------------------
	.section	.nv.info,"",@"SHT_CUDA_INFO"
	.align	4


	//----- nvinfo : EIATTR_REGCOUNT
	.align		4
        /*0000*/ 	.byte	0x04, 0x2f
        /*0002*/ 	.short	(.L_1 - .L_0)
	.align		4
.L_0:
        /*0004*/ 	.word	index@(triton_poi_fused__adaptive_avg_pool2d_15)
        /*0008*/ 	.word	0x00000013


	//----- nvinfo : EIATTR_MIN_STACK_SIZE
	.align		4
.L_1:
        /*000c*/ 	.byte	0x04, 0x12
        /*000e*/ 	.short	(.L_3 - .L_2)
	.align		4
.L_2:
        /*0010*/ 	.word	index@(triton_poi_fused__adaptive_avg_pool2d_15)
        /*0014*/ 	.word	0x00000000


	//----- nvinfo : EIATTR_FRAME_SIZE
	.align		4
.L_3:
        /*0018*/ 	.byte	0x04, 0x11
        /*001a*/ 	.short	(.L_5 - .L_4)
	.align		4
.L_4:
        /*001c*/ 	.word	index@(triton_poi_fused__adaptive_avg_pool2d_15)
        /*0020*/ 	.word	0x00000000


	//----- nvinfo : EIATTR_MIN_STACK_SIZE
	.align		4
.L_5:
        /*0024*/ 	.byte	0x04, 0x12
        /*0026*/ 	.short	(.L_7 - .L_6)
	.align		4
.L_6:
        /*0028*/ 	.word	index@(triton_poi_fused__adaptive_avg_pool2d_15)
        /*002c*/ 	.word	0x00000000
.L_7:


//--------------------- .nv.info.triton_poi_fused__adaptive_avg_pool2d_15 --------------------------
	.section	.nv.info.triton_poi_fused__adaptive_avg_pool2d_15,"",@"SHT_CUDA_INFO"
	.sectionflags	@""
	.align	4


	//----- nvinfo : EIATTR_CUDA_API_VERSION
	.align		4
        /*0000*/ 	.byte	0x04, 0x37
        /*0002*/ 	.short	(.L_9 - .L_8)
.L_8:
        /*0004*/ 	.word	0x0000007c


	//----- nvinfo : EIATTR_KPARAM_INFO
	.align		4
.L_9:
        /*0008*/ 	.byte	0x04, 0x17
        /*000a*/ 	.short	(.L_11 - .L_10)
.L_10:
        /*000c*/ 	.word	0x00000000
        /*0010*/ 	.short	0x0002
        /*0012*/ 	.short	0x0010
        /*0014*/ 	.byte	0x00, 0xf0, 0x11, 0x00


	//----- nvinfo : EIATTR_KPARAM_INFO
	.align		4
.L_11:
        /*0018*/ 	.byte	0x04, 0x17
        /*001a*/ 	.short	(.L_13 - .L_12)
.L_12:
        /*001c*/ 	.word	0x00000000
        /*0020*/ 	.short	0x0001
        /*0022*/ 	.short	0x0008
        /*0024*/ 	.byte	0x00, 0xf4, 0x21, 0x00


	//----- nvinfo : EIATTR_KPARAM_INFO
	.align		4
.L_13:
        /*0028*/ 	.byte	0x04, 0x17
        /*002a*/ 	.short	(.L_15 - .L_14)
.L_14:
        /*002c*/ 	.word	0x00000000
        /*0030*/ 	.short	0x0000
        /*0032*/ 	.short	0x0000
        /*0034*/ 	.byte	0x00, 0xf4, 0x21, 0x00


	//----- nvinfo : EIATTR_SPARSE_MMA_MASK
	.align		4
.L_15:
        /*0038*/ 	.byte	0x03, 0x50
        /*003a*/ 	.short	0x0000


	//----- nvinfo : EIATTR_MAXREG_COUNT
	.align		4
        /*003c*/ 	.byte	0x03, 0x1b
        /*003e*/ 	.short	0x00ff


	//----- nvinfo : EIATTR_EXIT_INSTR_OFFSETS
	.align		4
        /*0040*/ 	.byte	0x04, 0x1c
        /*0042*/ 	.short	(.L_17 - .L_16)


	//   ....[0]....
.L_16:
        /*0044*/ 	.word	0x00000800


	//   ....[1]....
        /*0048*/ 	.word	0x00000820


	//----- nvinfo : EIATTR_REQNTID
	.align		4
.L_17:
        /*004c*/ 	.byte	0x04, 0x10
        /*004e*/ 	.short	(.L_19 - .L_18)
.L_18:
        /*0050*/ 	.word	0x00000080
        /*0054*/ 	.word	0x00000001
        /*0058*/ 	.word	0x00000001


	//----- nvinfo : EIATTR_CBANK_PARAM_SIZE
	.align		4
.L_19:
        /*005c*/ 	.byte	0x03, 0x19
        /*005e*/ 	.short	0x0014


	//----- nvinfo : EIATTR_PARAM_CBANK
	.align		4
        /*0060*/ 	.byte	0x04, 0x0a
        /*0062*/ 	.short	(.L_21 - .L_20)
	.align		4
.L_20:
        /*0064*/ 	.word	index@(.nv.constant0.triton_poi_fused__adaptive_avg_pool2d_15)
        /*0068*/ 	.short	0x0210
        /*006a*/ 	.short	0x0014


	//----- nvinfo : EIATTR_SW_WAR
	.align		4
.L_21:
        /*006c*/ 	.byte	0x04, 0x36
        /*006e*/ 	.short	(.L_23 - .L_22)
.L_22:
        /*0070*/ 	.word	0x00000008
.L_23:


//--------------------- .nv.callgraph             --------------------------
	.section	.nv.callgraph,"",@"SHT_CUDA_CALLGRAPH"
	.align	4
	.sectionentsize	8
	.align		4
        /*0000*/ 	.word	0x00000000
	.align		4
        /*0004*/ 	.word	0xffffffff
	.align		4
        /*0008*/ 	.word	0x00000000
	.align		4
        /*000c*/ 	.word	0xfffffffe
	.align		4
        /*0010*/ 	.word	0x00000000
	.align		4
        /*0014*/ 	.word	0xfffffffd
	.align		4
        /*0018*/ 	.word	0x00000000
	.align		4
        /*001c*/ 	.word	0xfffffffc


//--------------------- .text.triton_poi_fused__adaptive_avg_pool2d_15 --------------------------
	.section	.text.triton_poi_fused__adaptive_avg_pool2d_15,"ax",@progbits
	.align	128
        .global         triton_poi_fused__adaptive_avg_pool2d_15
        .type           triton_poi_fused__adaptive_avg_pool2d_15,@function
        .size           triton_poi_fused__adaptive_avg_pool2d_15,(.L_x_1 - triton_poi_fused__adaptive_avg_pool2d_15)
        .other          triton_poi_fused__adaptive_avg_pool2d_15,@"STO_CUDA_ENTRY STV_DEFAULT"
triton_poi_fused__adaptive_avg_pool2d_15:
.text.triton_poi_fused__adaptive_avg_pool2d_15:
[----:B------:R-:W0:Y:S01]  /*0000*/  LDC R1, c[0x0][0x28] ;  /* 0x00000a00ff017b82 */ /* 0x000e220000000800 */
[----:B------:R-:W1:Y:S01]  /*0010*/  S2R R0, SR_TID.X ;  /* 0x0000000000007919 */ /* 0x000e620000002100 */
[----:B------:R-:W-:Y:S01]  /*0020*/  ULDC.64 UR4, c[0x0][0x208] ;  /* 0x0000820000047ab9 */ /* 0x000fe20000000a00 */
[----:B------:R-:W2:Y:S01]  /*0030*/  S2R R3, SR_CTAID.X ;  /* 0x0000000000037919 */ /* 0x000ea20000002500 */
[----:B-1----:R-:W-:Y:S02]  /*0040*/  LOP3.LUT R0, R0, 0x7f, RZ, 0xc0, !PT ;  /* 0x0000007f00007812 */ /* 0x002fe400078ec0ff */
[----:B--2---:R-:W-:-:S03]  /*0050*/  SHF.R.S32.HI R2, RZ, 0x18, R3 ;  /* 0x00000018ff027819 */ /* 0x004fc60000011403 */
[----:B------:R-:W-:Y:S01]  /*0060*/  IMAD R0, R3, 0x80, R0 ;  /* 0x0000008003007824 */ /* 0x000fe200078e0200 */
[----:B------:R-:W-:-:S03]  /*0070*/  SGXT R3, R2, 0x1 ;  /* 0x000000010203781a */ /* 0x000fc60000000200 */
[----:B------:R-:W-:Y:S01]  /*0080*/  IMAD.HI R4, R0, 0x2aaaaaab, RZ ;  /* 0x2aaaaaab00047827 */ /* 0x000fe200078e02ff */
[----:B------:R-:W-:-:S04]  /*0090*/  LEA.HI R2, R3, R0, RZ, 0x2 ;  /* 0x0000000003027211 */ /* 0x000fc800078f10ff */
[----:B------:R-:W-:Y:S02]  /*00a0*/  SHF.R.U32.HI R3, RZ, 0x1f, R4 ;  /* 0x0000001fff037819 */ /* 0x000fe40000011604 */
[----:B------:R-:W-:Y:S02]  /*00b0*/  SHF.R.S32.HI R5, RZ, 0x2, R2 ;  /* 0x00000002ff057819 */ /* 0x000fe40000011402 */
[----:B------:R-:W-:-:S03]  /*00c0*/  LEA.HI.SX32 R3, R4, R3, 0x1e ;  /* 0x0000000304037211 */ /* 0x000fc600078ff2ff */
[----:B------:R-:W-:-:S04]  /*00d0*/  IMAD.HI R6, R5, 0x2aaaaaab, RZ ;  /* 0x2aaaaaab05067827 */ /* 0x000fc800078e02ff */
[----:B------:R-:W-:Y:S01]  /*00e0*/  IMAD.HI R4, R3, 0x2aaaaaab, RZ ;  /* 0x2aaaaaab03047827 */ /* 0x000fe200078e02ff */
[----:B------:R-:W-:-:S04]  /*00f0*/  LEA.HI R6, R6, R6, RZ, 0x1 ;  /* 0x0000000606067211 */ /* 0x000fc800078f08ff */
[----:B------:R-:W-:Y:S01]  /*0100*/  LEA.HI R4, R4, R4, RZ, 0x1 ;  /* 0x0000000404047211 */ /* 0x000fe200078f08ff */
[----:B------:R-:W-:-:S04]  /*0110*/  IMAD R6, R6, -0x6, R5 ;  /* 0xfffffffa06067824 */ /* 0x000fc800078e0205 */
[----:B------:R-:W-:Y:S02]  /*0120*/  IMAD.SHL.U32 R5, R6, 0x2, RZ ;  /* 0x0000000206057824 */ /* 0x000fe400078e00ff */
[----:B------:R-:W-:-:S03]  /*0130*/  IMAD R4, R4, -0x6, R3 ;  /* 0xfffffffa04047824 */ /* 0x000fc600078e0203 */
[----:B------:R-:W-:Y:S01]  /*0140*/  PRMT R7, R5, 0x8880, RZ ;  /* 0x0000888005077816 */ /* 0x000fe200000000ff */
[----:B------:R-:W-:Y:S02]  /*0150*/  IMAD.SHL.U32 R3, R4, 0x2, RZ ;  /* 0x0000000204037824 */ /* 0x000fe400078e00ff */
[----:B------:R-:W-:Y:S02]  /*0160*/  IMAD.SHL.U32 R5, R6, 0x4, RZ ;  /* 0x0000000406057824 */ /* 0x000fe400078e00ff */
[----:B------:R-:W-:Y:S01]  /*0170*/  IMAD.SHL.U32 R4, R4, 0x4, RZ ;  /* 0x0000000404047824 */ /* 0x000fe200078e00ff */
[----:B------:R-:W-:Y:S01]  /*0180*/  PRMT R3, R3, 0x8880, RZ ;  /* 0x0000888003037816 */ /* 0x000fe200000000ff */
[----:B------:R-:W-:-:S03]  /*0190*/  IMAD.MOV.U32 R6, RZ, RZ, R7 ;  /* 0x000000ffff067224 */ /* 0x000fc600078e0007 */
[----:B------:R-:W-:Y:S01]  /*01a0*/  PRMT R5, R4, 0x5410, R5 ;  /* 0x0000541004057816 */ /* 0x000fe20000000005 */
[----:B------:R-:W-:Y:S02]  /*01b0*/  IMAD R4, R6, 0x5556, RZ ;  /* 0x0000555606047824 */ /* 0x000fe400078e02ff */
[----:B------:R-:W-:Y:S02]  /*01c0*/  IMAD R3, R3, 0x5556, RZ ;  /* 0x0000555603037824 */ /* 0x000fe400078e02ff */
[----:B------:R-:W-:Y:S01]  /*01d0*/  VIADD.16x2 R5, R5, 0x90009 ;  /* 0x0009000905057836 */ /* 0x000fe20000000200 */
[----:B------:R-:W-:Y:S02]  /*01e0*/  SHF.R.S32.HI R4, RZ, 0x10, R4 ;  /* 0x00000010ff047819 */ /* 0x000fe40000011404 */
[----:B------:R-:W-:Y:S02]  /*01f0*/  SHF.R.S32.HI R3, RZ, 0x10, R3 ;  /* 0x00000010ff037819 */ /* 0x000fe40000011403 */
[----:B------:R-:W-:-:S02]  /*0200*/  PRMT R6, R5, 0x7632, R6 ;  /* 0x0000763205067816 */ /* 0x000fc40000000006 */
[----:B------:R-:W-:Y:S02]  /*0210*/  LOP3.LUT R7, R4, 0xffff, RZ, 0xc0, !PT ;  /* 0x0000ffff04077812 */ /* 0x000fe400078ec0ff */
[----:B------:R-:W-:Y:S02]  /*0220*/  PRMT R8, R6, 0x8880, RZ ;  /* 0x0000888006087816 */ /* 0x000fe400000000ff */
[----:B------:R-:W-:Y:S02]  /*0230*/  PRMT R9, R5, 0x8880, RZ ;  /* 0x0000888005097816 */ /* 0x000fe400000000ff */
[----:B------:R-:W-:Y:S01]  /*0240*/  SHF.R.U32.HI R6, RZ, 0xf, R7 ;  /* 0x0000000fff067819 */ /* 0x000fe20000011607 */
[----:B------:R-:W-:Y:S01]  /*0250*/  IMAD.MOV.U32 R7, RZ, RZ, R8 ;  /* 0x000000ffff077224 */ /* 0x000fe200078e0008 */
[C---:B------:R-:W-:Y:S01]  /*0260*/  LOP3.LUT R5, R3.reuse, 0xffff, RZ, 0xc0, !PT ;  /* 0x0000ffff03057812 */ /* 0x040fe200078ec0ff */
[----:B------:R-:W-:Y:S01]  /*0270*/  IMAD.MOV.U32 R8, RZ, RZ, R9 ;  /* 0x000000ffff087224 */ /* 0x000fe200078e0009 */
[----:B------:R-:W-:Y:S01]  /*0280*/  PRMT R4, R3, 0x5410, R4 ;  /* 0x0000541003047816 */ /* 0x000fe20000000004 */
[----:B------:R-:W-:Y:S01]  /*0290*/  IMAD R7, R7, 0x2aab, RZ ;  /* 0x00002aab07077824 */ /* 0x000fe200078e02ff */
[----:B------:R-:W-:Y:S01]  /*02a0*/  SHF.R.U32.HI R5, RZ, 0xf, R5 ;  /* 0x0000000fff057819 */ /* 0x000fe20000011605 */
[----:B------:R-:W-:-:S02]  /*02b0*/  IMAD R8, R8, 0x2aab, RZ ;  /* 0x00002aab08087824 */ /* 0x000fc400078e02ff */
[----:B------:R-:W-:Y:S01]  /*02c0*/  IMAD.HI R3, R0, 0x38e38e39, RZ ;  /* 0x38e38e3900037827 */ /* 0x000fe200078e02ff */
[----:B------:R-:W-:Y:S02]  /*02d0*/  PRMT R5, R5, 0x5410, R6 ;  /* 0x0000541005057816 */ /* 0x000fe40000000006 */
[----:B------:R-:W-:Y:S02]  /*02e0*/  SHF.R.S32.HI R7, RZ, 0x10, R7 ;  /* 0x00000010ff077819 */ /* 0x000fe40000011407 */
[----:B------:R-:W-:Y:S01]  /*02f0*/  SHF.R.S32.HI R8, RZ, 0x10, R8 ;  /* 0x00000010ff087819 */ /* 0x000fe20000011408 */
[----:B------:R-:W-:Y:S01]  /*0300*/  VIADD.16x2 R5, R4, R5 ;  /* 0x0000000504057236 */ /* 0x000fe20000000200 */
[----:B------:R-:W-:Y:S02]  /*0310*/  LOP3.LUT R9, R7, 0xffff, RZ, 0xc0, !PT ;  /* 0x0000ffff07097812 */ /* 0x000fe400078ec0ff */
[----:B------:R-:W-:Y:S02]  /*0320*/  LOP3.LUT R10, R8, 0xffff, RZ, 0xc0, !PT ;  /* 0x0000ffff080a7812 */ /* 0x000fe400078ec0ff */
[----:B------:R-:W-:-:S02]  /*0330*/  SHF.R.U32.HI R4, RZ, 0x1f, R3 ;  /* 0x0000001fff047819 */ /* 0x000fc40000011603 */
[----:B------:R-:W-:Y:S02]  /*0340*/  SHF.R.U32.HI R9, RZ, 0xf, R9 ;  /* 0x0000000fff097819 */ /* 0x000fe40000011609 */
[----:B------:R-:W-:Y:S02]  /*0350*/  SHF.R.U32.HI R10, RZ, 0xf, R10 ;  /* 0x0000000fff0a7819 */ /* 0x000fe4000001160a */
[----:B------:R-:W-:Y:S02]  /*0360*/  PRMT R6, R5, 0x7632, R6 ;  /* 0x0000763205067816 */ /* 0x000fe40000000006 */
[----:B------:R-:W-:Y:S02]  /*0370*/  LEA.HI R4, R3, R4, RZ, 0x1b ;  /* 0x0000000403047211 */ /* 0x000fe400078fd8ff */
[----:B------:R-:W-:Y:S02]  /*0380*/  PRMT R7, R8, 0x5410, R7 ;  /* 0x0000541008077816 */ /* 0x000fe40000000007 */
[----:B------:R-:W-:-:S02]  /*0390*/  LOP3.LUT R3, R2, 0xffffffc, RZ, 0xc0, !PT ;  /* 0x0ffffffc02037812 */ /* 0x000fc400078ec0ff */
[----:B------:R-:W-:Y:S02]  /*03a0*/  PRMT R10, R10, 0x5410, R9 ;  /* 0x000054100a0a7816 */ /* 0x000fe40000000009 */
[----:B------:R-:W-:Y:S01]  /*03b0*/  PRMT R2, R5, 0x5410, R6 ;  /* 0x0000541005027816 */ /* 0x000fe20000000006 */
[----:B------:R-:W-:Y:S01]  /*03c0*/  IMAD.IADD R3, R0, 0x1, -R3 ;  /* 0x0000000100037824 */ /* 0x000fe200078e0a03 */
[----:B------:R-:W-:Y:S01]  /*03d0*/  LOP3.LUT R8, R6, 0xffff, RZ, 0xc0, !PT ;  /* 0x0000ffff06087812 */ /* 0x000fe200078ec0ff */
[----:B------:R-:W-:Y:S01]  /*03e0*/  VIADD.16x2 R10, R7, R10 ;  /* 0x0000000a070a7236 */ /* 0x000fe20000000200 */
[----:B------:R-:W-:Y:S01]  /*03f0*/  PRMT R5, R5, 0x8880, RZ ;  /* 0x0000888005057816 */ /* 0x000fe200000000ff */
[----:B------:R-:W-:Y:S01]  /*0400*/  VIADD.16x2 R9, R2, 0x10001 ;  /* 0x0001000102097836 */ /* 0x000fe20000000200 */
[----:B------:R-:W-:Y:S01]  /*0410*/  PRMT R12, R8, 0x8880, RZ ;  /* 0x00008880080c7816 */ /* 0x000fe200000000ff */
[----:B------:R-:W-:Y:S01]  /*0420*/  IMAD R11, R4, 0x4, R3 ;  /* 0x00000004040b7824 */ /* 0x000fe200078e0203 */
[C---:B------:R-:W-:Y:S01]  /*0430*/  PRMT R7, R10.reuse, 0x7632, R7 ;  /* 0x000076320a077816 */ /* 0x040fe20000000007 */
[----:B------:R-:W-:Y:S01]  /*0440*/  IMAD.MOV.U32 R8, RZ, RZ, R5 ;  /* 0x000000ffff087224 */ /* 0x000fe200078e0005 */
[----:B------:R-:W-:Y:S01]  /*0450*/  PRMT R4, R10, 0x7610, R4 ;  /* 0x000076100a047816 */ /* 0x000fe20000000004 */
[----:B------:R-:W1:Y:S01]  /*0460*/  LDC.64 R2, c[0x0][0x210] ;  /* 0x00008400ff027b82 */ /* 0x000e620000000a00 */
[----:B------:R-:W-:-:S02]  /*0470*/  PRMT R10, R9, 0x7632, R10 ;  /* 0x00007632090a7816 */ /* 0x000fc4000000000a */
[----:B------:R-:W-:Y:S02]  /*0480*/  PRMT R5, R7, 0x8880, RZ ;  /* 0x0000888007057816 */ /* 0x000fe400000000ff */
[----:B------:R-:W-:Y:S02]  /*0490*/  PRMT R13, R10, 0x8880, RZ ;  /* 0x000088800a0d7816 */ /* 0x000fe400000000ff */
[----:B------:R-:W-:Y:S01]  /*04a0*/  PRMT R7, R4, 0x8880, RZ ;  /* 0x0000888004077816 */ /* 0x000fe200000000ff */
[----:B------:R-:W-:Y:S01]  /*04b0*/  IMAD.MOV.U32 R4, RZ, RZ, R12 ;  /* 0x000000ffff047224 */ /* 0x000fe200078e000c */
[----:B------:R-:W-:Y:S01]  /*04c0*/  PRMT R9, R9, 0x8880, RZ ;  /* 0x0000888009097816 */ /* 0x000fe200000000ff */
[----:B------:R-:W-:Y:S01]  /*04d0*/  IMAD.MOV.U32 R12, RZ, RZ, R13 ;  /* 0x000000ffff0c7224 */ /* 0x000fe200078e000d */
[----:B------:R-:W-:Y:S01]  /*04e0*/  PRMT R6, R6, 0x8880, RZ ;  /* 0x0000888006067816 */ /* 0x000fe200000000ff */
[----:B------:R-:W-:Y:S02]  /*04f0*/  IMAD.U32 R4, R11, 0x10, R4 ;  /* 0x000000100b047824 */ /* 0x000fe400078e0004 */
[----:B------:R-:W-:Y:S01]  /*0500*/  IMAD.MOV.U32 R10, RZ, RZ, R9 ;  /* 0x000000ffff0a7224 */ /* 0x000fe200078e0009 */
[-C--:B------:R-:W-:Y:S01]  /*0510*/  ISETP.GE.AND P0, PT, R6, R5.reuse, PT ;  /* 0x000000050600720c */ /* 0x080fe20003f06270 */
[----:B------:R-:W-:Y:S01]  /*0520*/  IMAD R9, R8, 0x4, R4 ;  /* 0x0000000408097824 */ /* 0x000fe200078e0204 */
[----:B------:R-:W-:-:S02]  /*0530*/  ISETP.GE.AND P2, PT, R12, R5, PT ;  /* 0x000000050c00720c */ /* 0x000fc40003f46270 */
[----:B------:R-:W-:Y:S02]  /*0540*/  CS2R R12, SRZ ;  /* 0x00000000000c7805 */ /* 0x000fe4000001ff00 */
[-C--:B------:R-:W-:Y:S01]  /*0550*/  ISETP.GE.AND P1, PT, R10, R7.reuse, PT ;  /* 0x000000070a00720c */ /* 0x080fe20003f26270 */
[C---:B------:R-:W-:Y:S01]  /*0560*/  VIADD R11, R9.reuse, 0x4 ;  /* 0x00000004090b7836 */ /* 0x040fe20000000000 */
[CC--:B------:R-:W-:Y:S02]  /*0570*/  ISETP.LT.AND P0, PT, R8.reuse, R7.reuse, !P0 ;  /* 0x000000070800720c */ /* 0x0c0fe40004701270 */
[----:B------:R-:W-:Y:S02]  /*0580*/  ISETP.LT.AND P4, PT, R8, R7, !P2 ;  /* 0x000000070800720c */ /* 0x000fe40005781270 */
[----:B------:R-:W-:Y:S01]  /*0590*/  ISETP.LT.AND P1, PT, R6, R5, !P1 ;  /* 0x000000050600720c */ /* 0x000fe20004f21270 */
[C---:B------:R-:W-:Y:S01]  /*05a0*/  VIADD R15, R9.reuse, 0x5 ;  /* 0x00000005090f7836 */ /* 0x040fe20000000000 */
[C---:B------:R-:W-:Y:S01]  /*05b0*/  ISETP.LT.AND P3, PT, R0.reuse, 0x240, P0 ;  /* 0x000002400000780c */ /* 0x040fe20000761270 */
[----:B-1----:R-:W-:Y:S01]  /*05c0*/  IMAD.WIDE R4, R9, 0x4, R2 ;  /* 0x0000000409047825 */ /* 0x002fe200078e0202 */
[----:B------:R-:W-:-:S02]  /*05d0*/  ISETP.LT.AND P6, PT, R0, 0x240, P4 ;  /* 0x000002400000780c */ /* 0x000fc400027c1270 */
[----:B------:R-:W-:Y:S01]  /*05e0*/  ISETP.LT.AND P2, PT, R10, R7, !P2 ;  /* 0x000000070a00720c */ /* 0x000fe20005741270 */
[----:B------:R-:W-:Y:S01]  /*05f0*/  VIADD R7, R9, 0x1 ;  /* 0x0000000109077836 */ /* 0x000fe20000000000 */
[C---:B------:R-:W-:Y:S02]  /*0600*/  ISETP.LT.AND P5, PT, R0.reuse, 0x240, P1 ;  /* 0x000002400000780c */ /* 0x040fe40000fa1270 */
[----:B------:R-:W-:Y:S01]  /*0610*/  FSEL R16, RZ, 1, !P0 ;  /* 0x3f800000ff107808 */ /* 0x000fe20004000000 */
[----:B------:R-:W-:Y:S01]  /*0620*/  IMAD.WIDE R6, R7, 0x4, R2 ;  /* 0x0000000407067825 */ /* 0x000fe200078e0202 */
[----:B------:R-:W-:-:S03]  /*0630*/  ISETP.LT.AND P0, PT, R0, 0x240, P2 ;  /* 0x000002400000780c */ /* 0x000fc60001701270 */
[--C-:B------:R-:W-:Y:S01]  /*0640*/  IMAD.WIDE R8, R11, 0x4, R2.reuse ;  /* 0x000000040b087825 */ /* 0x100fe200078e0202 */
[----:B------:R1:W2:Y:S03]  /*0650*/  @P3 LDG.E.EL R12, desc[UR4][R4.64] ;  /* 0x00000004040c3981 */ /* 0x0002a6000c2e1900 */
[----:B------:R-:W-:Y:S01]  /*0660*/  IMAD.WIDE R10, R15, 0x4, R2 ;  /* 0x000000040f0a7825 */ /* 0x000fe200078e0202 */
[----:B------:R-:W-:Y:S01]  /*0670*/  CS2R R14, SRZ ;  /* 0x00000000000e7805 */ /* 0x000fe2000001ff00 */
[----:B------:R-:W3:Y:S05]  /*0680*/  @P6 LDG.E.EL R13, desc[UR4][R6.64] ;  /* 0x00000004060d6981 */ /* 0x000eea000c2e1900 */
[----:B------:R-:W4:Y:S04]  /*0690*/  @P5 LDG.E.EL R14, desc[UR4][R8.64] ;  /* 0x00000004080e5981 */ /* 0x000f28000c2e1900 */
[----:B------:R-:W5:Y:S01]  /*06a0*/  @P0 LDG.E.EL R15, desc[UR4][R10.64] ;  /* 0x000000040a0f0981 */ /* 0x000f62000c2e1900 */
[----:B------:R-:W-:-:S02]  /*06b0*/  FSEL R3, RZ, 1, !P4 ;  /* 0x3f800000ff037808 */ /* 0x000fc40006000000 */
[----:B------:R-:W-:Y:S02]  /*06c0*/  FSEL R2, RZ, 1, !P1 ;  /* 0x3f800000ff027808 */ /* 0x000fe40004800000 */
[----:B-1----:R-:W-:Y:S01]  /*06d0*/  FSEL R5, RZ, 1, !P2 ;  /* 0x3f800000ff057808 */ /* 0x002fe20005000000 */
[----:B------:R-:W-:-:S04]  /*06e0*/  FADD R3, R16, R3 ;  /* 0x0000000310037221 */ /* 0x000fc80000000000 */
[----:B------:R-:W-:-:S04]  /*06f0*/  FADD R2, R3, R2 ;  /* 0x0000000203027221 */ /* 0x000fc80000000000 */
[----:B------:R-:W-:Y:S02]  /*0700*/  FADD R5, R2, R5 ;  /* 0x0000000502057221 */ /* 0x000fe40000000000 */
[----:B------:R-:W1:Y:S03]  /*0710*/  LDC.64 R2, c[0x0][0x218] ;  /* 0x00008600ff027b82 */ /* 0x000e660000000a00 */
[----:B------:R-:W-:-:S13]  /*0720*/  FSETP.GEU.AND P1, PT, R5, 1.175494350822287508e-38, PT ;  /* 0x008000000500780b */ /* 0x000fda0003f2e000 */
[----:B------:R-:W-:-:S04]  /*0730*/  @!P1 FMUL R5, R5, 16777216 ;  /* 0x4b80000005059820 */ /* 0x000fc80000400000 */
[----:B------:R-:W1:Y:S02]  /*0740*/  MUFU.RCP R4, R5 ;  /* 0x0000000500047308 */ /* 0x000e640000001000 */
[----:B-1----:R-:W-:Y:S01]  /*0750*/  IMAD.WIDE R2, R0, 0x4, R2 ;  /* 0x0000000400027825 */ /* 0x002fe200078e0202 */
[----:B--2---:R-:W-:Y:S02]  /*0760*/  SEL R12, R12, RZ, P3 ;  /* 0x000000ff0c0c7207 */ /* 0x004fe40001800000 */
[----:B---3--:R-:W-:Y:S02]  /*0770*/  SEL R13, R13, RZ, P6 ;  /* 0x000000ff0d0d7207 */ /* 0x008fe40003000000 */
[----:B----4-:R-:W-:-:S03]  /*0780*/  SEL R14, R14, RZ, P5 ;  /* 0x000000ff0e0e7207 */ /* 0x010fc60002800000 */
[----:B------:R-:W-:Y:S01]  /*0790*/  FADD R13, R12, R13 ;  /* 0x0000000d0c0d7221 */ /* 0x000fe20000000000 */
[----:B-----5:R-:W-:-:S03]  /*07a0*/  SEL R15, R15, RZ, P0 ;  /* 0x000000ff0f0f7207 */ /* 0x020fc60000000000 */
[----:B------:R-:W-:Y:S01]  /*07b0*/  FADD R14, R13, R14 ;  /* 0x0000000e0d0e7221 */ /* 0x000fe20000000000 */
[----:B------:R-:W-:-:S03]  /*07c0*/  ISETP.GE.AND P0, PT, R0, 0x240, PT ;  /* 0x000002400000780c */ /* 0x000fc60003f06270 */
[----:B------:R-:W-:-:S04]  /*07d0*/  FADD R15, R14, R15 ;  /* 0x0000000f0e0f7221 */ /* 0x000fc80000000000 */
[----:B------:R-:W-:-:S04]  /*07e0*/  @!P1 FMUL R15, R15, 16777216 ;  /* 0x4b8000000f0f9820 */ /* 0x000fc80000400000 */
[----:B0-----:R-:W-:Y:S02]  /*07f0*/  FMUL R15, R4, R15 ;  /* 0x0000000f040f7220 */ /* 0x001fe40000400000 */
[----:B------:R-:W-:Y:S05]  /*0800*/  @P0 EXIT ;  /* 0x000000000000094d */ /* 0x000fea0003800000 */
[----:B------:R-:W-:Y:S01]  /*0810*/  STG.E desc[UR4][R2.64], R15 ;  /* 0x0000000f02007986 */ /* 0x000fe2000c101904 */
[----:B------:R-:W-:Y:S05]  /*0820*/  EXIT ;  /* 0x000000000000794d */ /* 0x000fea0003800000 */
.L_x_0:
[----:B------:R-:W-:-:S00]  /*0830*/  BRA `(.L_x_0) ;  /* 0xfffffffc00fc7947 */ /* 0x000fc0000383ffff */
[----:B------:R-:W-:-:S00]  /*0840*/  NOP ;  /* 0x0000000000007918 */ /* 0x000fc00000000000 */
        /* <DEDUP_REMOVED lines=11> */
.L_x_1:


//--------------------- .nv.constant0.triton_poi_fused__adaptive_avg_pool2d_15 --------------------------
	.section	.nv.constant0.triton_poi_fused__adaptive_avg_pool2d_15,"a",@progbits
	.sectionflags	@""
	.align	4
.nv.constant0.triton_poi_fused__adaptive_avg_pool2d_15:
	.zero		548
